//
// Generated by NVIDIA NVVM Compiler
//
// Compiler Build ID: CL-36424714
// Cuda compilation tools, release 13.0, V13.0.88
// Based on NVVM 20.0.0
//

.version 9.0
.target sm_100
.address_size 64

	// .globl	_Z15Vector_AdditionPKfS0_Pf

.visible .entry _Z15Vector_AdditionPKfS0_Pf(
	.param .u64 .ptr .align 1 _Z15Vector_AdditionPKfS0_Pf_param_0,
	.param .u64 .ptr .align 1 _Z15Vector_AdditionPKfS0_Pf_param_1,
	.param .u64 .ptr .align 1 _Z15Vector_AdditionPKfS0_Pf_param_2
)
{
	.reg .pred 	%p<2>;
	.reg .b32 	%r<2>;
	.reg .b32 	%f<4>;
	.reg .b64 	%rd<11>;

	ld.param.u64 	%rd1, [_Z15Vector_AdditionPKfS0_Pf_param_0];
	ld.param.u64 	%rd2, [_Z15Vector_AdditionPKfS0_Pf_param_1];
	ld.param.u64 	%rd3, [_Z15Vector_AdditionPKfS0_Pf_param_2];
	mov.u32 	%r1, %tid.x;
	setp.gt.u32 	%p1, %r1, 15;
	@%p1 bra 	$L__BB0_2;
	cvta.to.global.u64 	%rd4, %rd1;
	cvta.to.global.u64 	%rd5, %rd2;
	cvta.to.global.u64 	%rd6, %rd3;
	mul.wide.u32 	%rd7, %r1, 4;
	add.s64 	%rd8, %rd4, %rd7;
	ld.global.f32 	%f1, [%rd8];
	add.s64 	%rd9, %rd5, %rd7;
	ld.global.f32 	%f2, [%rd9];
	add.f32 	%f3, %f1, %f2;
	add.s64 	%rd10, %rd6, %rd7;
	st.global.f32 	[%rd10], %f3;
$L__BB0_2:
	ret;

}
	// .globl	_Z15Vector_AdditionPKiS0_Pi
.visible .entry _Z15Vector_AdditionPKiS0_Pi(
	.param .u64 .ptr .align 1 _Z15Vector_AdditionPKiS0_Pi_param_0,
	.param .u64 .ptr .align 1 _Z15Vector_AdditionPKiS0_Pi_param_1,
	.param .u64 .ptr .align 1 _Z15Vector_AdditionPKiS0_Pi_param_2
)
{
	.reg .pred 	%p<2>;
	.reg .b32 	%r<5>;
	.reg .b64 	%rd<11>;

	ld.param.u64 	%rd1, [_Z15Vector_AdditionPKiS0_Pi_param_0];
	ld.param.u64 	%rd2, [_Z15Vector_AdditionPKiS0_Pi_param_1];
	ld.param.u64 	%rd3, [_Z15Vector_AdditionPKiS0_Pi_param_2];
	mov.u32 	%r1, %tid.x;
	setp.gt.u32 	%p1, %r1, 15;
	@%p1 bra 	$L__BB1_2;
	cvta.to.global.u64 	%rd4, %rd1;
	cvta.to.global.u64 	%rd5, %rd2;
	cvta.to.global.u64 	%rd6, %rd3;
	mul.wide.u32 	%rd7, %r1, 4;
	add.s64 	%rd8, %rd4, %rd7;
	ld.global.u32 	%r2, [%rd8];
	add.s64 	%rd9, %rd5, %rd7;
	ld.global.u32 	%r3, [%rd9];
	add.s32 	%r4, %r3, %r2;
	add.s64 	%rd10, %rd6, %rd7;
	st.global.u32 	[%rd10], %r4;
$L__BB1_2:
	ret;

}


// ===== COMPILED SASS (sm_100) =====

	.target	sm_100

	.elftype	@"ET_EXEC"


//--------------------- .note.nv.tkinfo           --------------------------
	.section	.note.nv.tkinfo,"",@"SHT_NOTE"
	.sectionflags	@"SHF_NOTE_NV_TKINFO"
	.tkinfo
        /*0018*/ 	.word	0x00000002
        /*0030*/ 	.string	""
        /*0030*/ 	.string	"ptxas"
        /*0030*/ 	.string	"Cuda compilation tools, release 13.0, V13.0.88"
        /*0030*/ 	.string	"Build cuda_13.0.r13.0/compiler.36424714_0"
        /*0030*/ 	.string	"-arch sm_100 -m 64 "



//--------------------- .note.nv.cuinfo           --------------------------
	.section	.note.nv.cuinfo,"",@"SHT_NOTE"
	.sectionflags	@"SHF_NOTE_NV_CUINFO"
        /*0018*/ 	.short	0x0002
        /*001a*/ 	.short	0x0064
        /*001c*/ 	.short	0x0082
	.zero		2


//--------------------- .nv.info                  --------------------------
	.section	.nv.info,"",@"SHT_CUDA_INFO"
	.align	4


	//----- nvinfo : EIATTR_REGCOUNT
	.align		4
        /*0000*/ 	.byte	0x04, 0x2f
        /*0002*/ 	.short	(.L_1 - .L_0)
	.align		4
.L_0:
        /*0004*/ 	.word	index@(_Z15Vector_AdditionPKfS0_Pf)
        /*0008*/ 	.word	0x0000000c


	//----- nvinfo : EIATTR_FRAME_SIZE
	.align		4
.L_1:
        /*000c*/ 	.byte	0x04, 0x11
        /*000e*/ 	.short	(.L_3 - .L_2)
	.align		4
.L_2:
        /*0010*/ 	.word	index@(_Z15Vector_AdditionPKfS0_Pf)
        /*0014*/ 	.word	0x00000000


	//----- nvinfo : EIATTR_REGCOUNT
	.align		4
.L_3:
        /*0018*/ 	.byte	0x04, 0x2f
        /*001a*/ 	.short	(.L_5 - .L_4)
	.align		4
.L_4:
        /*001c*/ 	.word	index@(_Z15Vector_AdditionPKiS0_Pi)
        /*0020*/ 	.word	0x0000000c


	//----- nvinfo : EIATTR_FRAME_SIZE
	.align		4
.L_5:
        /*0024*/ 	.byte	0x04, 0x11
        /*0026*/ 	.short	(.L_7 - .L_6)
	.align		4
.L_6:
        /*0028*/ 	.word	index@(_Z15Vector_AdditionPKiS0_Pi)
        /*002c*/ 	.word	0x00000000


	//----- nvinfo : EIATTR_MIN_STACK_SIZE
	.align		4
.L_7:
        /*0030*/ 	.byte	0x04, 0x12
        /*0032*/ 	.short	(.L_9 - .L_8)
	.align		4
.L_8:
        /*0034*/ 	.word	index@(_Z15Vector_AdditionPKiS0_Pi)
        /*0038*/ 	.word	0x00000000


	//----- nvinfo : EIATTR_MIN_STACK_SIZE
	.align		4
.L_9:
        /*003c*/ 	.byte	0x04, 0x12
        /*003e*/ 	.short	(.L_11 - .L_10)
	.align		4
.L_10:
        /*0040*/ 	.word	index@(_Z15Vector_AdditionPKfS0_Pf)
        /*0044*/ 	.word	0x00000000
.L_11:


//--------------------- .nv.compat                --------------------------
	.section	.nv.compat,"",@"SHT_CUDA_COMPAT_INFO"
	.align	4
        /*0000*/ 	.byte	0x02, 0x09, 0x00, 0x00, 0x02, 0x02, 0x01, 0x00, 0x02, 0x05, 0x05, 0x00, 0x03, 0x07, 0x01, 0x01
        /*0010*/ 	.byte	0x02, 0x03, 0x00, 0x00, 0x02, 0x06, 0x01, 0x00, 0x04, 0x0b, 0x08, 0x00, 0x09, 0x00, 0x00, 0x00
        /*0020*/ 	.byte	0x00, 0x00, 0x00, 0x00


//--------------------- .nv.info._Z15Vector_AdditionPKiS0_Pi --------------------------
	.section	.nv.info._Z15Vector_AdditionPKiS0_Pi,"",@"SHT_CUDA_INFO"
	.sectionflags	@""
	.align	4


	//----- nvinfo : EIATTR_CUDA_API_VERSION
	.align		4
        /*0000*/ 	.byte	0x04, 0x37
        /*0002*/ 	.short	(.L_13 - .L_12)
.L_12:
        /*0004*/ 	.word	0x00000082


	//----- nvinfo : EIATTR_KPARAM_INFO
	.align		4
.L_13:
        /*0008*/ 	.byte	0x04, 0x17
        /*000a*/ 	.short	(.L_15 - .L_14)
.L_14:
        /*000c*/ 	.word	0x00000000
        /*0010*/ 	.short	0x0002
        /*0012*/ 	.short	0x0010
        /*0014*/ 	.byte	0x00, 0xf5, 0x21, 0x00


	//----- nvinfo : EIATTR_KPARAM_INFO
	.align		4
.L_15:
        /*0018*/ 	.byte	0x04, 0x17
        /*001a*/ 	.short	(.L_17 - .L_16)
.L_16:
        /*001c*/ 	.word	0x00000000
        /*0020*/ 	.short	0x0001
        /*0022*/ 	.short	0x0008
        /*0024*/ 	.byte	0x00, 0xf5, 0x21, 0x00


	//----- nvinfo : EIATTR_KPARAM_INFO
	.align		4
.L_17:
        /*0028*/ 	.byte	0x04, 0x17
        /*002a*/ 	.short	(.L_19 - .L_18)
.L_18:
        /*002c*/ 	.word	0x00000000
        /*0030*/ 	.short	0x0000
        /*0032*/ 	.short	0x0000
        /*0034*/ 	.byte	0x00, 0xf5, 0x21, 0x00


	//----- nvinfo : EIATTR_SPARSE_MMA_MASK
	.align		4
.L_19:
        /*0038*/ 	.byte	0x03, 0x50
        /*003a*/ 	.short	0x0000


	//----- nvinfo : EIATTR_MAXREG_COUNT
	.align		4
        /*003c*/ 	.byte	0x03, 0x1b
        /*003e*/ 	.short	0x00ff


	//----- nvinfo : EIATTR_MERCURY_ISA_VERSION
	.align		4
        /*0040*/ 	.byte	0x03, 0x5f
        /*0042*/ 	.short	0x0101


	//----- nvinfo : EIATTR_VRC_CTA_INIT_COUNT
	.align		4
        /*0044*/ 	.byte	0x02, 0x4a
	.zero		1
	.zero		1


	//----- nvinfo : EIATTR_EXIT_INSTR_OFFSETS
	.align		4
        /*0048*/ 	.byte	0x04, 0x1c
        /*004a*/ 	.short	(.L_21 - .L_20)


	//   ....[0]....
.L_20:
        /*004c*/ 	.word	0x00000030


	//   ....[1]....
        /*0050*/ 	.word	0x000000f0


	//----- nvinfo : EIATTR_CBANK_PARAM_SIZE
	.align		4
.L_21:
        /*0054*/ 	.byte	0x03, 0x19
        /*0056*/ 	.short	0x0018


	//----- nvinfo : EIATTR_PARAM_CBANK
	.align		4
        /*0058*/ 	.byte	0x04, 0x0a
        /*005a*/ 	.short	(.L_23 - .L_22)
	.align		4
.L_22:
        /*005c*/ 	.word	index@(.nv.constant0._Z15Vector_AdditionPKiS0_Pi)
        /*0060*/ 	.short	0x0380
        /*0062*/ 	.short	0x0018


	//----- nvinfo : EIATTR_SW_WAR
	.align		4
.L_23:
        /*0064*/ 	.byte	0x04, 0x36
        /*0066*/ 	.short	(.L_25 - .L_24)
.L_24:
        /*0068*/ 	.word	0x00000008
.L_25:


//--------------------- .nv.info._Z15Vector_AdditionPKfS0_Pf --------------------------
	.section	.nv.info._Z15Vector_AdditionPKfS0_Pf,"",@"SHT_CUDA_INFO"
	.sectionflags	@""
	.align	4


	//----- nvinfo : EIATTR_CUDA_API_VERSION
	.align		4
        /*0000*/ 	.byte	0x04, 0x37
        /*0002*/ 	.short	(.L_27 - .L_26)
.L_26:
        /*0004*/ 	.word	0x00000082


	//----- nvinfo : EIATTR_KPARAM_INFO
	.align		4
.L_27:
        /*0008*/ 	.byte	0x04, 0x17
        /*000a*/ 	.short	(.L_29 - .L_28)
.L_28:
        /*000c*/ 	.word	0x00000000
        /*0010*/ 	.short	0x0002
        /*0012*/ 	.short	0x0010
        /*0014*/ 	.byte	0x00, 0xf5, 0x21, 0x00


	//----- nvinfo : EIATTR_KPARAM_INFO
	.align		4
.L_29:
        /*0018*/ 	.byte	0x04, 0x17
        /*001a*/ 	.short	(.L_31 - .L_30)
.L_30:
        /*001c*/ 	.word	0x00000000
        /*0020*/ 	.short	0x0001
        /*0022*/ 	.short	0x0008
        /*0024*/ 	.byte	0x00, 0xf5, 0x21, 0x00


	//----- nvinfo : EIATTR_KPARAM_INFO
	.align		4
.L_31:
        /*0028*/ 	.byte	0x04, 0x17
        /*002a*/ 	.short	(.L_33 - .L_32)
.L_32:
        /*002c*/ 	.word	0x00000000
        /*0030*/ 	.short	0x0000
        /*0032*/ 	.short	0x0000
        /*0034*/ 	.byte	0x00, 0xf5, 0x21, 0x00


	//----- nvinfo : EIATTR_SPARSE_MMA_MASK
	.align		4
.L_33:
        /*0038*/ 	.byte	0x03, 0x50
        /*003a*/ 	.short	0x0000


	//----- nvinfo : EIATTR_MAXREG_COUNT
	.align		4
        /*003c*/ 	.byte	0x03, 0x1b
        /*003e*/ 	.short	0x00ff


	//----- nvinfo : EIATTR_MERCURY_ISA_VERSION
	.align		4
        /*0040*/ 	.byte	0x03, 0x5f
        /*0042*/ 	.short	0x0101


	//----- nvinfo : EIATTR_VRC_CTA_INIT_COUNT
	.align		4
        /*0044*/ 	.byte	0x02, 0x4a
	.zero		1
	.zero		1


	//----- nvinfo : EIATTR_EXIT_INSTR_OFFSETS
	.align		4
        /*0048*/ 	.byte	0x04, 0x1c
        /*004a*/ 	.short	(.L_35 - .L_34)


	//   ....[0]....
.L_34:
        /*004c*/ 	.word	0x00000030


	//   ....[1]....
        /*0050*/ 	.word	0x000000f0


	//----- nvinfo : EIATTR_CBANK_PARAM_SIZE
	.align		4
.L_35:
        /*0054*/ 	.byte	0x03, 0x19
        /*0056*/ 	.short	0x0018


	//----- nvinfo : EIATTR_PARAM_CBANK
	.align		4
        /*0058*/ 	.byte	0x04, 0x0a
        /*005a*/ 	.short	(.L_37 - .L_36)
	.align		4
.L_36:
        /*005c*/ 	.word	index@(.nv.constant0._Z15Vector_AdditionPKfS0_Pf)
        /*0060*/ 	.short	0x0380
        /*0062*/ 	.short	0x0018


	//----- nvinfo : EIATTR_SW_WAR
	.align		4
.L_37:
        /*0064*/ 	.byte	0x04, 0x36
        /*0066*/ 	.short	(.L_39 - .L_38)
.L_38:
        /*0068*/ 	.word	0x00000008
.L_39:


//--------------------- .nv.callgraph             --------------------------
	.section	.nv.callgraph,"",@"SHT_CUDA_CALLGRAPH"
	.align	4
	.sectionentsize	8
	.align		4
        /*0000*/ 	.word	0x00000000
	.align		4
        /*0004*/ 	.word	0xffffffff
	.align		4
        /*0008*/ 	.word	0x00000000
	.align		4
        /*000c*/ 	.word	0xfffffffe
	.align		4
        /*0010*/ 	.word	0x00000000
	.align		4
        /*0014*/ 	.word	0xfffffffd
	.align		4
        /*0018*/ 	.word	0x00000000
	.align		4
        /*001c*/ 	.word	0xfffffffc


//--------------------- .text._Z15Vector_AdditionPKiS0_Pi --------------------------
	.section	.text._Z15Vector_AdditionPKiS0_Pi,"ax",@progbits
	.align	128
        .global         _Z15Vector_AdditionPKiS0_Pi
        .type           _Z15Vector_AdditionPKiS0_Pi,@function
        .size           _Z15Vector_AdditionPKiS0_Pi,(.L_x_2 - _Z15Vector_AdditionPKiS0_Pi)
        .other          _Z15Vector_AdditionPKiS0_Pi,@"STO_CUDA_ENTRY STV_DEFAULT"
_Z15Vector_AdditionPKiS0_Pi:
.text._Z15Vector_AdditionPKiS0_Pi:
[----:B------:R-:W-:Y:S01]  /*0000*/  LDC R1, c[0x0][0x37c] ;  /* 0x0000df00ff017b82 */ /* 0x000fe20000000800 */
[----:B------:R-:W0:Y:S02]  /*0010*/  S2R R9, SR_TID.X ;  /* 0x0000000000097919 */ /* 0x000e240000002100 */
[----:B0-----:R-:W-:-:S13]  /*0020*/  ISETP.GT.U32.AND P0, PT, R9, 0xf, PT ;  /* 0x0000000f0900780c */ /* 0x001fda0003f04070 */
[----:B------:R-:W-:Y:S05]  /*0030*/  @P0 EXIT ;  /* 0x000000000000094d */ /* 0x000fea0003800000 */
[----:B------:R-:W0:Y:S01]  /*0040*/  LDC.64 R2, c[0x0][0x380] ;  /* 0x0000e000ff027b82 */ /* 0x000e220000000a00 */
[----:B------:R-:W1:Y:S07]  /*0050*/  LDCU.64 UR4, c[0x0][0x358] ;  /* 0x00006b00ff0477ac */ /* 0x000e6e0008000a00 */
[----:B------:R-:W2:Y:S08]  /*0060*/  LDC.64 R4, c[0x0][0x388] ;  /* 0x0000e200ff047b82 */ /* 0x000eb00000000a00 */
[----:B------:R-:W3:Y:S01]  /*0070*/  LDC.64 R6, c[0x0][0x390] ;  /* 0x0000e400ff067b82 */ /* 0x000ee20000000a00 */
[----:B0-----:R-:W-:-:S06]  /*0080*/  IMAD.WIDE.U32 R2, R9, 0x4, R2 ;  /* 0x0000000409027825 */ /* 0x001fcc00078e0002 */
[----:B-1----:R-:W4:Y:S01]  /*0090*/  LDG.E R2, desc[UR4][R2.64] ;  /* 0x0000000402027981 */ /* 0x002f22000c1e1900 */
[----:B--2---:R-:W-:-:S06]  /*00a0*/  IMAD.WIDE.U32 R4, R9, 0x4, R4 ;  /* 0x0000000409047825 */ /* 0x004fcc00078e0004 */
[----:B------:R-:W4:Y:S01]  /*00b0*/  LDG.E R5, desc[UR4][R4.64] ;  /* 0x0000000404057981 */ /* 0x000f22000c1e1900 */
[----:B---3--:R-:W-:Y:S01]  /*00c0*/  IMAD.WIDE.U32 R6, R9, 0x4, R6 ;  /* 0x0000000409067825 */ /* 0x008fe200078e0006 */
[----:B----4-:R-:W-:-:S05]  /*00d0*/  IADD3 R9, PT, PT, R2, R5, RZ ;  /* 0x0000000502097210 */ /* 0x010fca0007ffe0ff */
[----:B------:R-:W-:Y:S01]  /*00e0*/  STG.E desc[UR4][R6.64], R9 ;  /* 0x0000000906007986 */ /* 0x000fe2000c101904 */
[----:B------:R-:W-:Y:S05]  /*00f0*/  EXIT ;  /* 0x000000000000794d */ /* 0x000fea0003800000 */
.L_x_0:
[----:B------:R-:W-:-:S00]  /*0100*/  BRA `(.L_x_0) ;  /* 0xfffffffc00fc7947 */ /* 0x000fc0000383ffff */
[----:B------:R-:W-:-:S00]  /*0110*/  NOP ;  /* 0x0000000000007918 */ /* 0x000fc00000000000 */
        /* <DEDUP_REMOVED lines=14> */
.L_x_2:


//--------------------- .text._Z15Vector_AdditionPKfS0_Pf --------------------------
	.section	.text._Z15Vector_AdditionPKfS0_Pf,"ax",@progbits
	.align	128
        .global         _Z15Vector_AdditionPKfS0_Pf
        .type           _Z15Vector_AdditionPKfS0_Pf,@function
        .size           _Z15Vector_AdditionPKfS0_Pf,(.L_x_3 - _Z15Vector_AdditionPKfS0_Pf)
        .other          _Z15Vector_AdditionPKfS0_Pf,@"STO_CUDA_ENTRY STV_DEFAULT"
_Z15Vector_AdditionPKfS0_Pf:
.text._Z15Vector_AdditionPKfS0_Pf:
        /* <DEDUP_REMOVED lines=12> */
[----:B---3--:R-:W-:-:S04]  /*00c0*/  IMAD.WIDE.U32 R6, R9, 0x4, R6 ;  /* 0x0000000409067825 */ /* 0x008fc800078e0006 */
[----:B----4-:R-:W-:-:S05]  /*00d0*/  FADD R9, R2, R5 ;  /* 0x0000000502097221 */ /* 0x010fca0000000000 */
[----:B------:R-:W-:Y:S01]  /*00e0*/  STG.E desc[UR4][R6.64], R9 ;  /* 0x0000000906007986 */ /* 0x000fe2000c101904 */
[----:B------:R-:W-:Y:S05]  /*00f0*/  EXIT ;  /* 0x000000000000794d */ /* 0x000fea0003800000 */
.L_x_1:
        /* <DEDUP_REMOVED lines=16> */
.L_x_3:


//--------------------- .nv.shared.reserved.0     --------------------------
	.section	.nv.shared.reserved.0,"aw",@nobits
	.weak		__nv_reservedSMEM_offset_0_alias
	.size		__nv_reservedSMEM_offset_0_alias, 0, 64
	.other		__nv_reservedSMEM_offset_0_alias,@"STO_CUDA_RESERVED_SHARED STV_DEFAULT"
__nv_reservedSMEM_offset_0_alias:
	.zero		0
	.zero		64


//--------------------- .nv.constant0._Z15Vector_AdditionPKiS0_Pi --------------------------
	.section	.nv.constant0._Z15Vector_AdditionPKiS0_Pi,"a",@progbits
	.sectionflags	@""
	.align	4
.nv.constant0._Z15Vector_AdditionPKiS0_Pi:
	.zero		920


//--------------------- .nv.constant0._Z15Vector_AdditionPKfS0_Pf --------------------------
	.section	.nv.constant0._Z15Vector_AdditionPKfS0_Pf,"a",@progbits
	.sectionflags	@""
	.align	4
.nv.constant0._Z15Vector_AdditionPKfS0_Pf:
	.zero		920


//--------------------- SYMBOLS --------------------------

	.type		.nv.reservedSmem.offset0,@object
	.size		.nv.reservedSmem.offset0,0x4
